	.headerflags	@"EF_CUDA_TEXMODE_UNIFIED EF_CUDA_64BIT_ADDRESS EF_CUDA_ACCELERATORS EF_CUDA_SM90 EF_CUDA_VIRTUAL_SM(EF_CUDA_SM90)"
	.elftype	@"ET_EXEC"


//--------------------- .nv.info                  --------------------------
	.section	.nv.info,"",@"SHT_CUDA_INFO"
	.align	4


	//----- nvinfo : EIATTR_REGCOUNT
	.align		4
        /*0000*/ 	.byte	0x04, 0x2f
        /*0002*/ 	.short	(.L_2 - .L_1)
	.align		4
.L_1:
        /*0004*/ 	.word	index@(triton_per_fused__native_batch_norm_legit_convolution_elu_7)
        /*0008*/ 	.word	0x00000016


	//----- nvinfo : EIATTR_MIN_STACK_SIZE
	.align		4
.L_2:
        /*000c*/ 	.byte	0x04, 0x12
        /*000e*/ 	.short	(.L_4 - .L_3)
	.align		4
.L_3:
        /*0010*/ 	.word	index@(triton_per_fused__native_batch_norm_legit_convolution_elu_7)
        /*0014*/ 	.word	0x00000000


	//----- nvinfo : EIATTR_FRAME_SIZE
	.align		4
.L_4:
        /*0018*/ 	.byte	0x04, 0x11
        /*001a*/ 	.short	(.L_6 - .L_5)
	.align		4
.L_5:
        /*001c*/ 	.word	index@(triton_per_fused__native_batch_norm_legit_convolution_elu_7)
        /*0020*/ 	.word	0x00000000


	//----- nvinfo : EIATTR_MIN_STACK_SIZE
	.align		4
.L_6:
        /*0024*/ 	.byte	0x04, 0x12
        /*0026*/ 	.short	(.L_8 - .L_7)
	.align		4
.L_7:
        /*0028*/ 	.word	index@(triton_per_fused__native_batch_norm_legit_convolution_elu_7)
        /*002c*/ 	.word	0x00000000
.L_8:


//--------------------- .nv.info.triton_per_fused__native_batch_norm_legit_convolution_elu_7 --------------------------
	.section	.nv.info.triton_per_fused__native_batch_norm_legit_convolution_elu_7,"",@"SHT_CUDA_INFO"
	.sectionflags	@""
	.align	4


	//----- nvinfo : EIATTR_CUDA_API_VERSION
	.align		4
        /*0000*/ 	.byte	0x04, 0x37
        /*0002*/ 	.short	(.L_10 - .L_9)
.L_9:
        /*0004*/ 	.word	0x0000007c


	//----- nvinfo : EIATTR_KPARAM_INFO
	.align		4
.L_10:
        /*0008*/ 	.byte	0x04, 0x17
        /*000a*/ 	.short	(.L_12 - .L_11)
.L_11:
        /*000c*/ 	.word	0x00000000
        /*0010*/ 	.short	0x0006
        /*0012*/ 	.short	0x002c
        /*0014*/ 	.byte	0x00, 0xf0, 0x11, 0x00


	//----- nvinfo : EIATTR_KPARAM_INFO
	.align		4
.L_12:
        /*0018*/ 	.byte	0x04, 0x17
        /*001a*/ 	.short	(.L_14 - .L_13)
.L_13:
        /*001c*/ 	.word	0x00000000
        /*0020*/ 	.short	0x0005
        /*0022*/ 	.short	0x0028
        /*0024*/ 	.byte	0x00, 0xf0, 0x11, 0x00


	//----- nvinfo : EIATTR_KPARAM_INFO
	.align		4
.L_14:
        /*0028*/ 	.byte	0x04, 0x17
        /*002a*/ 	.short	(.L_16 - .L_15)
.L_15:
        /*002c*/ 	.word	0x00000000
        /*0030*/ 	.short	0x0004
        /*0032*/ 	.short	0x0020
        /*0034*/ 	.byte	0x00, 0xf4, 0x21, 0x00


	//----- nvinfo : EIATTR_KPARAM_INFO
	.align		4
.L_16:
        /*0038*/ 	.byte	0x04, 0x17
        /*003a*/ 	.short	(.L_18 - .L_17)
.L_17:
        /*003c*/ 	.word	0x00000000
        /*0040*/ 	.short	0x0003
        /*0042*/ 	.short	0x0018
        /*0044*/ 	.byte	0x00, 0xf4, 0x21, 0x00


	//----- nvinfo : EIATTR_KPARAM_INFO
	.align		4
.L_18:
        /*0048*/ 	.byte	0x04, 0x17
        /*004a*/ 	.short	(.L_20 - .L_19)
.L_19:
        /*004c*/ 	.word	0x00000000
        /*0050*/ 	.short	0x0002
        /*0052*/ 	.short	0x0010
        /*0054*/ 	.byte	0x00, 0xf4, 0x21, 0x00


	//----- nvinfo : EIATTR_KPARAM_INFO
	.align		4
.L_20:
        /*0058*/ 	.byte	0x04, 0x17
        /*005a*/ 	.short	(.L_22 - .L_21)
.L_21:
        /*005c*/ 	.word	0x00000000
        /*0060*/ 	.short	0x0001
        /*0062*/ 	.short	0x0008
        /*0064*/ 	.byte	0x00, 0xf4, 0x21, 0x00


	//----- nvinfo : EIATTR_KPARAM_INFO
	.align		4
.L_22:
        /*0068*/ 	.byte	0x04, 0x17
        /*006a*/ 	.short	(.L_24 - .L_23)
.L_23:
        /*006c*/ 	.word	0x00000000
        /*0070*/ 	.short	0x0000
        /*0072*/ 	.short	0x0000
        /*0074*/ 	.byte	0x00, 0xf4, 0x21, 0x00


	//----- nvinfo : EIATTR_SPARSE_MMA_MASK
	.align		4
.L_24:
        /*0078*/ 	.byte	0x03, 0x50
        /*007a*/ 	.short	0x0000


	//----- nvinfo : EIATTR_MAXREG_COUNT
	.align		4
        /*007c*/ 	.byte	0x03, 0x1b
        /*007e*/ 	.short	0x00ff


	//----- nvinfo : EIATTR_COOP_GROUP_MASK_REGIDS
	.align		4
        /*0080*/ 	.byte	0x04, 0x29
        /*0082*/ 	.short	(.L_26 - .L_25)


	//   ....[0]....
.L_25:
        /*0084*/ 	.word	0xffffffff


	//   ....[1]....
        /*0088*/ 	.word	0xffffffff


	//   ....[2]....
        /*008c*/ 	.word	0xffffffff


	//   ....[3]....
        /*0090*/ 	.word	0xffffffff


	//   ....[4]....
        /*0094*/ 	.word	0xffffffff


	//   ....[5]....
        /*0098*/ 	.word	0xffffffff


	//   ....[6]....
        /*009c*/ 	.word	0xffffffff


	//   ....[7]....
        /*00a0*/ 	.word	0xffffffff


	//   ....[8]....
        /*00a4*/ 	.word	0xffffffff


	//   ....[9]....
        /*00a8*/ 	.word	0xffffffff


	//   ....[10]....
        /*00ac*/ 	.word	0xffffffff


	//   ....[11]....
        /*00b0*/ 	.word	0xffffffff


	//----- nvinfo : EIATTR_COOP_GROUP_INSTR_OFFSETS
	.align		4
.L_26:
        /*00b4*/ 	.byte	0x04, 0x28
        /*00b6*/ 	.short	(.L_28 - .L_27)


	//   ....[0]....
.L_27:
        /*00b8*/ 	.word	0x000001b0


	//   ....[1]....
        /*00bc*/ 	.word	0x000001e0


	//   ....[2]....
        /*00c0*/ 	.word	0x00000210


	//   ....[3]....
        /*00c4*/ 	.word	0x00000240


	//   ....[4]....
        /*00c8*/ 	.word	0x00000260


	//   ....[5]....
        /*00cc*/ 	.word	0x000002e0


	//   ....[6]....
        /*00d0*/ 	.word	0x00000370


	//   ....[7]....
        /*00d4*/ 	.word	0x00000390


	//   ....[8]....
        /*00d8*/ 	.word	0x000003c0


	//   ....[9]....
        /*00dc*/ 	.word	0x000003e0


	//   ....[10]....
        /*00e0*/ 	.word	0x00000410


	//   ....[11]....
        /*00e4*/ 	.word	0x00000470


	//----- nvinfo : EIATTR_EXIT_INSTR_OFFSETS
	.align		4
.L_28:
        /*00e8*/ 	.byte	0x04, 0x1c
        /*00ea*/ 	.short	(.L_30 - .L_29)


	//   ....[0]....
.L_29:
        /*00ec*/ 	.word	0x00000750


	//   ....[1]....
        /*00f0*/ 	.word	0x00000770


	//----- nvinfo : EIATTR_REQNTID
	.align		4
.L_30:
        /*00f4*/ 	.byte	0x04, 0x10
        /*00f6*/ 	.short	(.L_32 - .L_31)
.L_31:
        /*00f8*/ 	.word	0x00000040
        /*00fc*/ 	.word	0x00000001
        /*0100*/ 	.word	0x00000001


	//----- nvinfo : EIATTR_CBANK_PARAM_SIZE
	.align		4
.L_32:
        /*0104*/ 	.byte	0x03, 0x19
        /*0106*/ 	.short	0x0030


	//----- nvinfo : EIATTR_PARAM_CBANK
	.align		4
        /*0108*/ 	.byte	0x04, 0x0a
        /*010a*/ 	.short	(.L_34 - .L_33)
	.align		4
.L_33:
        /*010c*/ 	.word	index@(.nv.constant0.triton_per_fused__native_batch_norm_legit_convolution_elu_7)
        /*0110*/ 	.short	0x0210
        /*0112*/ 	.short	0x0030


	//----- nvinfo : EIATTR_SW_WAR
	.align		4
.L_34:
        /*0114*/ 	.byte	0x04, 0x36
        /*0116*/ 	.short	(.L_36 - .L_35)
.L_35:
        /*0118*/ 	.word	0x00000008
.L_36:


//--------------------- .nv.callgraph             --------------------------
	.section	.nv.callgraph,"",@"SHT_CUDA_CALLGRAPH"
	.align	4
	.sectionentsize	8
	.align		4
        /*0000*/ 	.word	0x00000000
	.align		4
        /*0004*/ 	.word	0xffffffff
	.align		4
        /*0008*/ 	.word	0x00000000
	.align		4
        /*000c*/ 	.word	0xfffffffe
	.align		4
        /*0010*/ 	.word	0x00000000
	.align		4
        /*0014*/ 	.word	0xfffffffd
	.align		4
        /*0018*/ 	.word	0x00000000
	.align		4
        /*001c*/ 	.word	0xfffffffc


//--------------------- .nv.constant4             --------------------------
	.section	.nv.constant4,"a",@progbits
	.align	8
	.align		8
.nv.constant4:
        /*0000*/ 	.dword	_$_str


//--------------------- .text.triton_per_fused__native_batch_norm_legit_convolution_elu_7 --------------------------
	.section	.text.triton_per_fused__native_batch_norm_legit_convolution_elu_7,"ax",@progbits
	.sectionflags	@"SHF_BARRIERS=1"
	.align	128
        .global         triton_per_fused__native_batch_norm_legit_convolution_elu_7
        .type           triton_per_fused__native_batch_norm_legit_convolution_elu_7,@function
        .size           triton_per_fused__native_batch_norm_legit_convolution_elu_7,(.L_x_1 - triton_per_fused__native_batch_norm_legit_convolution_elu_7)
        .other          triton_per_fused__native_batch_norm_legit_convolution_elu_7,@"STO_CUDA_ENTRY STV_DEFAULT"
triton_per_fused__native_batch_norm_legit_convolution_elu_7:
.text.triton_per_fused__native_batch_norm_legit_convolution_elu_7:
[----:B------:R-:W0:Y:S02]  /*0000*/  LDC R1, c[0x0][0x28] ;  /* 0x00000a00ff017b82 */ /* 0x000e240000000800 */
[----:B------:R-:W1:Y:S01]  /*0010*/  S2R R0, SR_CTAID.X ;  /* 0x0000000000007919 */ /* 0x000e620000002500 */
[----:B------:R-:W2:Y:S01]  /*0020*/  LDC.64 R2, c[0x0][0x210] ;  /* 0x00008400ff027b82 */ /* 0x000ea20000000a00 */
[----:B------:R-:W-:Y:S01]  /*0030*/  HFMA2.MMA R11, -RZ, RZ, 0, 0 ;  /* 0x00000000ff0b7435 */ /* 0x000fe200000001ff */
[----:B------:R-:W-:Y:S01]  /*0040*/  ULDC.64 UR6, c[0x0][0x208] ;  /* 0x0000820000067ab9 */ /* 0x000fe20000000a00 */
[----:B------:R-:W3:Y:S01]  /*0050*/  S2R R15, SR_TID.X ;  /* 0x00000000000f7919 */ /* 0x000ee20000002100 */
[----:B------:R-:W-:-:S04]  /*0060*/  MOV R12, RZ ;  /* 0x000000ff000c7202 */ /* 0x000fc80000000f00 */
[----:B------:R-:W4:Y:S01]  /*0070*/  LDC.64 R8, c[0x0][0x220] ;  /* 0x00008800ff087b82 */ /* 0x000f220000000a00 */
[----:B-1----:R-:W-:Y:S02]  /*0080*/  SHF.R.S32.HI R7, RZ, 0x1f, R0 ;  /* 0x0000001fff077819 */ /* 0x002fe40000011400 */
[C---:B------:R-:W-:Y:S02]  /*0090*/  ISETP.GE.AND P1, PT, R0.reuse, 0x80, PT ;  /* 0x000000800000780c */ /* 0x040fe40003f26270 */
[----:B---3--:R-:W-:Y:S02]  /*00a0*/  LOP3.LUT R5, R15, 0x3f, RZ, 0xc0, !PT ;  /* 0x0000003f0f057812 */ /* 0x008fe400078ec0ff */
[----:B------:R-:W-:Y:S02]  /*00b0*/  LEA.HI R7, R7, R0, RZ, 0x5 ;  /* 0x0000000007077211 */ /* 0x000fe400078f28ff */
[----:B------:R-:W-:Y:S02]  /*00c0*/  LEA R4, R0, R5, 0x6 ;  /* 0x0000000500047211 */ /* 0x000fe400078e30ff */
[----:B------:R-:W-:-:S03]  /*00d0*/  LOP3.LUT R7, R7, 0xffffffe0, RZ, 0xc0, !PT ;  /* 0xffffffe007077812 */ /* 0x000fc600078ec0ff */
[----:B--2---:R-:W-:Y:S01]  /*00e0*/  IMAD.WIDE R2, R4, 0x4, R2 ;  /* 0x0000000404027825 */ /* 0x004fe200078e0202 */
[----:B------:R-:W-:-:S04]  /*00f0*/  IADD3 R7, -R7, R0, RZ ;  /* 0x0000000007077210 */ /* 0x000fc80007ffe1ff */
[----:B------:R-:W2:Y:S01]  /*0100*/  @!P1 LDG.E R11, desc[UR6][R2.64] ;  /* 0x00000006020b9981 */ /* 0x000ea2000c1e1900 */
[----:B----4-:R-:W-:-:S05]  /*0110*/  IMAD.WIDE R8, R7, 0x4, R8 ;  /* 0x0000000407087825 */ /* 0x010fca00078e0208 */
[----:B------:R-:W3:Y:S01]  /*0120*/  @!P1 LDG.E.EL R12, desc[UR6][R8.64] ;  /* 0x00000006080c9981 */ /* 0x000ee2000c2e1900 */
[----:B------:R-:W1:Y:S01]  /*0130*/  S2UR UR5, SR_CgaCtaId ;  /* 0x00000000000579c3 */ /* 0x000e620000008800 */
[C---:B------:R-:W-:Y:S01]  /*0140*/  LOP3.LUT P2, RZ, R15.reuse, 0x1f, RZ, 0xc0, !PT ;  /* 0x0000001f0fff7812 */ /* 0x040fe2000784c0ff */
[----:B------:R-:W-:Y:S01]  /*0150*/  UMOV UR4, 0x400 ;  /* 0x0000040000047882 */ /* 0x000fe20000000000 */
[----:B------:R-:W-:Y:S01]  /*0160*/  ISETP.GE.AND P3, PT, R15, 0x2, PT ;  /* 0x000000020f00780c */ /* 0x000fe20003f66270 */
[----:B-1----:R-:W-:Y:S01]  /*0170*/  UPRMT UR4, UR5, 0x654, UR4 ;  /* 0x0000065405047896 */ /* 0x002fe20008000004 */
[----:B--2---:R-:W-:-:S05]  /*0180*/  SEL R7, R11, RZ, !P1 ;  /* 0x000000ff0b077207 */ /* 0x004fca0004800000 */
[----:B---3--:R-:W-:-:S05]  /*0190*/  FADD R7, R7, R12 ;  /* 0x0000000c07077221 */ /* 0x008fca0000000000 */
[----:B------:R-:W-:-:S05]  /*01a0*/  FSEL R11, R7, RZ, !P1 ;  /* 0x000000ff070b7208 */ /* 0x000fca0004800000 */
[----:B------:R-:W1:Y:S02]  /*01b0*/  SHFL.BFLY PT, R12, R11, 0x10, 0x1f ;  /* 0x0e001f000b0c7f89 */ /* 0x000e6400000e0000 */
[----:B-1----:R-:W-:Y:S01]  /*01c0*/  FADD R12, R11, R12 ;  /* 0x0000000c0b0c7221 */ /* 0x002fe20000000000 */
[----:B------:R-:W-:-:S04]  /*01d0*/  LEA R11, R15, UR4, 0x2 ;  /* 0x000000040f0b7c11 */ /* 0x000fc8000f8e10ff */
[----:B------:R-:W1:Y:S02]  /*01e0*/  SHFL.BFLY PT, R13, R12, 0x8, 0x1f ;  /* 0x0d001f000c0d7f89 */ /* 0x000e6400000e0000 */
[----:B-1----:R-:W-:Y:S01]  /*01f0*/  FADD R13, R12, R13 ;  /* 0x0000000d0c0d7221 */ /* 0x002fe20000000000 */
[----:B------:R-:W-:-:S04]  /*0200*/  SHF.R.U32.HI R12, RZ, 0x3, R15 ;  /* 0x00000003ff0c7819 */ /* 0x000fc8000001160f */
[----:B------:R-:W1:Y:S01]  /*0210*/  SHFL.BFLY PT, R14, R13, 0x4, 0x1f ;  /* 0x0c801f000d0e7f89 */ /* 0x000e6200000e0000 */
[----:B------:R-:W-:Y:S01]  /*0220*/  LOP3.LUT R12, R12, 0x4, RZ, 0xc0, !PT ;  /* 0x000000040c0c7812 */ /* 0x000fe200078ec0ff */
[----:B-1----:R-:W-:-:S05]  /*0230*/  FADD R14, R13, R14 ;  /* 0x0000000e0d0e7221 */ /* 0x002fca0000000000 */
[----:B------:R-:W1:Y:S02]  /*0240*/  SHFL.BFLY PT, R17, R14, 0x2, 0x1f ;  /* 0x0c401f000e117f89 */ /* 0x000e6400000e0000 */
[----:B-1----:R-:W-:-:S05]  /*0250*/  FADD R17, R14, R17 ;  /* 0x000000110e117221 */ /* 0x002fca0000000000 */
[----:B------:R-:W1:Y:S02]  /*0260*/  SHFL.BFLY PT, R8, R17, 0x1, 0x1f ;  /* 0x0c201f0011087f89 */ /* 0x000e6400000e0000 */
[----:B-1----:R-:W-:Y:S01]  /*0270*/  FADD R13, R17, R8 ;  /* 0x00000008110d7221 */ /* 0x002fe20000000000 */
[----:B------:R-:W-:-:S04]  /*0280*/  LOP3.LUT R8, R15, 0x1, RZ, 0xc0, !PT ;  /* 0x000000010f087812 */ /* 0x000fc800078ec0ff */
[----:B------:R-:W-:Y:S01]  /*0290*/  @!P2 STS [R12+UR4], R13 ;  /* 0x0000000d0c00a988 */ /* 0x000fe20008000804 */
[----:B------:R-:W-:Y:S01]  /*02a0*/  BAR.SYNC.DEFER_BLOCKING 0x0 ;  /* 0x0000000000007b1d */ /* 0x000fe20000010000 */
[----:B------:R-:W-:-:S04]  /*02b0*/  ISETP.NE.U32.AND P0, PT, R8, 0x1, PT ;  /* 0x000000010800780c */ /* 0x000fc80003f05070 */
[----:B------:R-:W-:Y:S01]  /*02c0*/  ISETP.LT.AND P0, PT, R15, 0x2, P0 ;  /* 0x000000020f00780c */ /* 0x000fe20000701270 */
[----:B------:R-:W1:Y:S04]  /*02d0*/  @!P3 LDS R10, [R11] ;  /* 0x000000000b0ab984 */ /* 0x000e680000000800 */
[----:B-1----:R-:W1:Y:S02]  /*02e0*/  SHFL.BFLY PT, R9, R10, 0x1, 0x1f ;  /* 0x0c201f000a097f89 */ /* 0x002e6400000e0000 */
[----:B-1----:R-:W-:-:S06]  /*02f0*/  FADD R14, R10, R9 ;  /* 0x000000090a0e7221 */ /* 0x002fcc0000000000 */
[----:B------:R-:W-:Y:S01]  /*0300*/  @P0 STS [R11], R14 ;  /* 0x0000000e0b000388 */ /* 0x000fe20000000800 */
[----:B------:R-:W-:Y:S06]  /*0310*/  BAR.SYNC.DEFER_BLOCKING 0x0 ;  /* 0x0000000000007b1d */ /* 0x000fec0000010000 */
[----:B------:R-:W1:Y:S02]  /*0320*/  LDS R8, [UR4] ;  /* 0x00000004ff087984 */ /* 0x000e640008000800 */
[----:B-1----:R-:W-:-:S04]  /*0330*/  FMUL R8, R8, 0.015625 ;  /* 0x3c80000008087820 */ /* 0x002fc80000400000 */
[----:B------:R-:W-:-:S04]  /*0340*/  FADD R18, R7, -R8 ;  /* 0x8000000807127221 */ /* 0x000fc80000000000 */
[----:B------:R-:W-:-:S05]  /*0350*/  FMUL R9, R18, R18 ;  /* 0x0000001212097220 */ /* 0x000fca0000400000 */
[----:B------:R-:W-:-:S05]  /*0360*/  FSEL R9, R9, RZ, !P1 ;  /* 0x000000ff09097208 */ /* 0x000fca0004800000 */
[----:B------:R-:W1:Y:S02]  /*0370*/  SHFL.BFLY PT, R10, R9, 0x10, 0x1f ;  /* 0x0e001f00090a7f89 */ /* 0x000e6400000e0000 */
[----:B-1----:R-:W-:-:S05]  /*0380*/  FADD R10, R9, R10 ;  /* 0x0000000a090a7221 */ /* 0x002fca0000000000 */
[----:B------:R-:W1:Y:S02]  /*0390*/  SHFL.BFLY PT, R13, R10, 0x8, 0x1f ;  /* 0x0d001f000a0d7f89 */ /* 0x000e6400000e0000 */
[----:B-1----:R-:W-:Y:S01]  /*03a0*/  FADD R13, R10, R13 ;  /* 0x0000000d0a0d7221 */ /* 0x002fe20000000000 */
[----:B------:R-:W-:-:S04]  /*03b0*/  HFMA2.MMA R10, -RZ, RZ, 1.125, 0 ;  /* 0x3c800000ff0a7435 */ /* 0x000fc800000001ff */
[----:B------:R-:W1:Y:S02]  /*03c0*/  SHFL.BFLY PT, R14, R13, 0x4, 0x1f ;  /* 0x0c801f000d0e7f89 */ /* 0x000e6400000e0000 */
[----:B-1----:R-:W-:-:S05]  /*03d0*/  FADD R14, R13, R14 ;  /* 0x0000000e0d0e7221 */ /* 0x002fca0000000000 */
[----:B------:R-:W1:Y:S02]  /*03e0*/  SHFL.BFLY PT, R15, R14, 0x2, 0x1f ;  /* 0x0c401f000e0f7f89 */ /* 0x000e6400000e0000 */
[----:B-1----:R-:W-:Y:S01]  /*03f0*/  FADD R15, R14, R15 ;  /* 0x0000000f0e0f7221 */ /* 0x002fe20000000000 */
[----:B------:R-:W-:-:S04]  /*0400*/  MOV R14, 0x3ab5ebe6 ;  /* 0x3ab5ebe6000e7802 */ /* 0x000fc80000000f00 */
[----:B------:R-:W1:Y:S02]  /*0410*/  SHFL.BFLY PT, R16, R15, 0x1, 0x1f ;  /* 0x0c201f000f107f89 */ /* 0x000e6400000e0000 */
[----:B-1----:R-:W-:Y:S01]  /*0420*/  FADD R17, R15, R16 ;  /* 0x000000100f117221 */ /* 0x002fe20000000000 */
[----:B------:R-:W-:Y:S06]  /*0430*/  BAR.SYNC.DEFER_BLOCKING 0x0 ;  /* 0x0000000000007b1d */ /* 0x000fec0000010000 */
[----:B------:R-:W-:Y:S02]  /*0440*/  @!P2 STS [R12+UR4], R17 ;  /* 0x000000110c00a988 */ /* 0x000fe40008000804 */
[----:B------:R-:W-:Y:S06]  /*0450*/  BAR.SYNC.DEFER_BLOCKING 0x0 ;  /* 0x0000000000007b1d */ /* 0x000fec0000010000 */
[----:B------:R-:W1:Y:S04]  /*0460*/  @!P3 LDS R6, [R11] ;  /* 0x000000000b06b984 */ /* 0x000e680000000800 */
[----:B-1----:R-:W1:Y:S02]  /*0470*/  SHFL.BFLY PT, R9, R6, 0x1, 0x1f ;  /* 0x0c201f0006097f89 */ /* 0x002e6400000e0000 */
[----:B-1----:R-:W-:-:S05]  /*0480*/  FADD R16, R6, R9 ;  /* 0x0000000906107221 */ /* 0x002fca0000000000 */
[----:B------:R-:W-:Y:S01]  /*0490*/  @P0 STS [R11], R16 ;  /* 0x000000100b000388 */ /* 0x000fe20000000800 */
[----:B------:R-:W-:Y:S06]  /*04a0*/  BAR.SYNC.DEFER_BLOCKING 0x0 ;  /* 0x0000000000007b1d */ /* 0x000fec0000010000 */
[----:B------:R-:W1:Y:S04]  /*04b0*/  LDS R9, [UR4] ;  /* 0x00000004ff097984 */ /* 0x000e680008000800 */
[----:B------:R2:W-:Y:S01]  /*04c0*/  @!P1 STG.E desc[UR6][R2.64], R7 ;  /* 0x0000000702009986 */ /* 0x0005e2000c101906 */
[----:B-1----:R-:W-:-:S06]  /*04d0*/  FFMA R9, R9, R10, 9.9999997473787516356e-06 ;  /* 0x3727c5ac09097423 */ /* 0x002fcc000000000a */
[----:B------:R-:W1:Y:S02]  /*04e0*/  MUFU.RSQ R9, R9 ;  /* 0x0000000900097308 */ /* 0x000e640000001400 */
[----:B-1----:R-:W-:-:S04]  /*04f0*/  FMUL R10, R18, R9 ;  /* 0x00000009120a7220 */ /* 0x002fc80000400000 */
[C---:B------:R-:W-:Y:S01]  /*0500*/  FMUL R12, R10.reuse, 1.4426950216293334961 ;  /* 0x3fb8aa3b0a0c7820 */ /* 0x040fe20000400000 */
[----:B------:R-:W-:-:S05]  /*0510*/  FADD.FTZ R6, |R10|, -RZ ;  /* 0x800000ff0a067221 */ /* 0x000fca0000010200 */
[----:B------:R-:W1:Y:S01]  /*0520*/  FRND R12, R12 ;  /* 0x0000000c000c7307 */ /* 0x000e620000201000 */
[----:B------:R-:W-:Y:S01]  /*0530*/  BAR.SYNC.DEFER_BLOCKING 0x0 ;  /* 0x0000000000007b1d */ /* 0x000fe20000010000 */
[----:B------:R-:W-:-:S04]  /*0540*/  FSETP.GEU.AND P0, PT, R6, 0.40999999642372131348, PT ;  /* 0x3ed1eb850600780b */ /* 0x000fc80003f0e000 */
[----:B-1----:R-:W-:Y:S02]  /*0550*/  FSEL R11, R12, RZ, P0 ;  /* 0x000000ff0c0b7208 */ /* 0x002fe40000000000 */
[----:B------:R-:W-:Y:S02]  /*0560*/  FSETP.NEU.AND P0, PT, R10, RZ, PT ;  /* 0x000000ff0a00720b */ /* 0x000fe40003f0d000 */
[C---:B------:R-:W-:Y:S01]  /*0570*/  FSETP.NEU.AND P2, PT, R11.reuse, 128, PT ;  /* 0x430000000b00780b */ /* 0x040fe20003f4d000 */
[----:B------:R-:W-:-:S04]  /*0580*/  FFMA.FTZ R6, -R11, 0.693145751953125, R10 ;  /* 0x3f3172000b067823 */ /* 0x000fc8000001010a */
[C---:B------:R-:W-:Y:S01]  /*0590*/  FFMA.FTZ R13, -R11.reuse, 1.428606765330187045e-06, R6 ;  /* 0x35bfbe8e0b0d7823 */ /* 0x040fe20000010106 */
[----:B------:R-:W-:-:S03]  /*05a0*/  FSEL R11, R11, 127, P2 ;  /* 0x42fe00000b0b7808 */ /* 0x000fc60001000000 */
[----:B------:R-:W-:Y:S01]  /*05b0*/  FFMA.FTZ R14, R13, R14, 0.0083824126049876213074 ;  /* 0x3c0956630d0e7423 */ /* 0x000fe2000001000e */
[----:B------:R-:W1:Y:S01]  /*05c0*/  MUFU.EX2 R6, R11 ;  /* 0x0000000b00067308 */ /* 0x000e620000000800 */
[----:B------:R-:W-:Y:S02]  /*05d0*/  FSETP.GEU.AND P3, PT, R11, -25, PT ;  /* 0xc1c800000b00780b */ /* 0x000fe40003f6e000 */
[----:B------:R-:W-:-:S04]  /*05e0*/  FFMA.FTZ R14, R13, R14, 0.041667830199003219604 ;  /* 0x3d2aabe30d0e7423 */ /* 0x000fc8000001000e */
[----:B------:R-:W-:-:S04]  /*05f0*/  FFMA.FTZ R14, R13, R14, 0.16666397452354431152 ;  /* 0x3e2aa9f60d0e7423 */ /* 0x000fc8000001000e */
[----:B------:R-:W-:-:S04]  /*0600*/  FFMA.FTZ R14, R13, R14, 0.49999994039535522461 ;  /* 0x3efffffe0d0e7423 */ /* 0x000fc8000001000e */
[----:B------:R-:W-:Y:S01]  /*0610*/  FMUL R14, R13, R14 ;  /* 0x0000000e0d0e7220 */ /* 0x000fe20000400000 */
[----:B-1----:R-:W-:-:S03]  /*0620*/  FADD R19, R6, -1 ;  /* 0xbf80000006137421 */ /* 0x002fc60000000000 */
[----:B------:R-:W-:Y:S02]  /*0630*/  FFMA.FTZ R17, R13, R14, R13 ;  /* 0x0000000e0d117223 */ /* 0x000fe4000001000d */
[----:B------:R-:W1:Y:S02]  /*0640*/  LDC.64 R14, c[0x0][0x218] ;  /* 0x00008600ff0e7b82 */ /* 0x000e640000000a00 */
[----:B------:R-:W-:-:S04]  /*0650*/  FFMA.FTZ R6, R6, R17, R19 ;  /* 0x0000001106067223 */ /* 0x000fc80000010013 */
[----:B------:R-:W-:Y:S01]  /*0660*/  @!P2 FADD R6, R6, R6 ;  /* 0x000000060606a221 */ /* 0x000fe20000000000 */
[----:B------:R-:W-:Y:S01]  /*0670*/  FSETP.GT.AND P2, PT, R11, 128, PT ;  /* 0x430000000b00780b */ /* 0x000fe20003f44000 */
[----:B------:R-:W3:Y:S03]  /*0680*/  LDC.64 R12, c[0x0][0x230] ;  /* 0x00008c00ff0c7b82 */ /* 0x000ee60000000a00 */
[----:B------:R-:W-:Y:S02]  /*0690*/  FSEL R6, R6, +INF , !P2 ;  /* 0x7f80000006067808 */ /* 0x000fe40005000000 */
[----:B------:R-:W-:Y:S02]  /*06a0*/  ISETP.EQ.AND P2, PT, R5, RZ, !P1 ;  /* 0x000000ff0500720c */ /* 0x000fe40004f42270 */
[----:B------:R-:W-:Y:S01]  /*06b0*/  FSEL R11, R6, -1, P3 ;  /* 0xbf800000060b7808 */ /* 0x000fe20001800000 */
[----:B------:R-:W4:Y:S01]  /*06c0*/  LDC.64 R16, c[0x0][0x228] ;  /* 0x00008a00ff107b82 */ /* 0x000f220000000a00 */
[C---:B------:R-:W-:Y:S01]  /*06d0*/  @!P0 FADD R11, R10.reuse, R10 ;  /* 0x0000000a0a0b8221 */ /* 0x040fe20000000000 */
[----:B------:R-:W-:-:S04]  /*06e0*/  FSETP.GT.AND P0, PT, R10, RZ, PT ;  /* 0x000000ff0a00720b */ /* 0x000fc80003f04000 */
[----:B------:R-:W-:Y:S01]  /*06f0*/  FSEL R11, R10, R11, P0 ;  /* 0x0000000b0a0b7208 */ /* 0x000fe20000000000 */
[----:B-1----:R-:W-:-:S05]  /*0700*/  IMAD.WIDE R14, R0, 0x4, R14 ;  /* 0x00000004000e7825 */ /* 0x002fca00078e020e */
[----:B------:R2:W-:Y:S01]  /*0710*/  @P2 STG.E desc[UR6][R14.64], R9 ;  /* 0x000000090e002986 */ /* 0x0005e2000c101906 */
[----:B---3--:R-:W-:-:S05]  /*0720*/  IMAD.WIDE R12, R4, 0x4, R12 ;  /* 0x00000004040c7825 */ /* 0x008fca00078e020c */
[----:B------:R2:W-:Y:S01]  /*0730*/  @!P1 STG.E desc[UR6][R12.64], R11 ;  /* 0x0000000b0c009986 */ /* 0x0005e2000c101906 */
[----:B----4-:R-:W-:Y:S01]  /*0740*/  IMAD.WIDE R16, R0, 0x4, R16 ;  /* 0x0000000400107825 */ /* 0x010fe200078e0210 */
[----:B------:R-:W-:Y:S06]  /*0750*/  @!P2 EXIT ;  /* 0x000000000000a94d */ /* 0x000fec0003800000 */
[----:B------:R-:W-:Y:S01]  /*0760*/  STG.E desc[UR6][R16.64], R8 ;  /* 0x0000000810007986 */ /* 0x000fe2000c101906 */
[----:B------:R-:W-:Y:S05]  /*0770*/  EXIT ;  /* 0x000000000000794d */ /* 0x000fea0003800000 */
.L_x_0:
[----:B------:R-:W-:-:S00]  /*0780*/  BRA `(.L_x_0) ;  /* 0xfffffffc00fc7947 */ /* 0x000fc0000383ffff */
[----:B------:R-:W-:-:S00]  /*0790*/  NOP ;  /* 0x0000000000007918 */ /* 0x000fc00000000000 */
        /* <DEDUP_REMOVED lines=14> */
.L_x_1:


//--------------------- .nv.global.init           --------------------------
	.section	.nv.global.init,"aw",@progbits
.nv.global.init:
	.type		_$_str,@object
	.size		_$_str,(.L_0 - _$_str)
_$_str:
        /*0000*/ 	.byte	0x5f, 0x5f, 0x43, 0x55, 0x44, 0x41, 0x5f, 0x46, 0x54, 0x5a, 0x00
.L_0:


//--------------------- .nv.shared.triton_per_fused__native_batch_norm_legit_convolution_elu_7 --------------------------
	.section	.nv.shared.triton_per_fused__native_batch_norm_legit_convolution_elu_7,"aw",@nobits
	.sectionflags	@""
	.align	16
	.zero		1024


//--------------------- .nv.constant0.triton_per_fused__native_batch_norm_legit_convolution_elu_7 --------------------------
	.section	.nv.constant0.triton_per_fused__native_batch_norm_legit_convolution_elu_7,"a",@progbits
	.sectionflags	@""
	.align	4
.nv.constant0.triton_per_fused__native_batch_norm_legit_convolution_elu_7:
	.zero		576
